//
// Generated by NVIDIA NVVM Compiler
//
// Compiler Build ID: CL-36424714
// Cuda compilation tools, release 13.0, V13.0.88
// Based on NVVM 20.0.0
//

.version 9.0
.target sm_100
.address_size 64

	// .globl	_Z4initiPff

.visible .entry _Z4initiPff(
	.param .u32 _Z4initiPff_param_0,
	.param .u64 .ptr .align 1 _Z4initiPff_param_1,
	.param .f32 _Z4initiPff_param_2
)
{
	.reg .pred 	%p<7>;
	.reg .b32 	%r<31>;
	.reg .b32 	%f<2>;
	.reg .b64 	%rd<11>;

	ld.param.u32 	%r12, [_Z4initiPff_param_0];
	ld.param.u64 	%rd2, [_Z4initiPff_param_1];
	ld.param.f32 	%f1, [_Z4initiPff_param_2];
	cvta.to.global.u64 	%rd1, %rd2;
	mov.u32 	%r13, %tid.x;
	mov.u32 	%r14, %ntid.x;
	mov.u32 	%r15, %ctaid.x;
	mad.lo.s32 	%r29, %r14, %r15, %r13;
	mov.u32 	%r16, %nctaid.x;
	mul.lo.s32 	%r2, %r14, %r16;
	setp.ge.s32 	%p1, %r29, %r12;
	@%p1 bra 	$L__BB0_7;
	add.s32 	%r17, %r29, %r2;
	max.s32 	%r18, %r12, %r17;
	setp.lt.s32 	%p2, %r17, %r12;
	selp.u32 	%r19, 1, 0, %p2;
	add.s32 	%r20, %r17, %r19;
	sub.s32 	%r21, %r18, %r20;
	div.u32 	%r22, %r21, %r2;
	add.s32 	%r3, %r22, %r19;
	and.b32  	%r23, %r3, 3;
	setp.eq.s32 	%p3, %r23, 3;
	@%p3 bra 	$L__BB0_4;
	add.s32 	%r24, %r3, 1;
	and.b32  	%r25, %r24, 3;
	neg.s32 	%r27, %r25;
$L__BB0_3:
	.pragma "nounroll";
	mul.wide.s32 	%rd3, %r29, 4;
	add.s64 	%rd4, %rd1, %rd3;
	st.global.f32 	[%rd4], %f1;
	add.s32 	%r29, %r29, %r2;
	add.s32 	%r27, %r27, 1;
	setp.ne.s32 	%p4, %r27, 0;
	@%p4 bra 	$L__BB0_3;
$L__BB0_4:
	setp.lt.u32 	%p5, %r3, 3;
	@%p5 bra 	$L__BB0_7;
	mul.wide.s32 	%rd7, %r2, 4;
	shl.b32 	%r26, %r2, 2;
$L__BB0_6:
	mul.wide.s32 	%rd5, %r29, 4;
	add.s64 	%rd6, %rd1, %rd5;
	st.global.f32 	[%rd6], %f1;
	add.s64 	%rd8, %rd6, %rd7;
	st.global.f32 	[%rd8], %f1;
	add.s64 	%rd9, %rd8, %rd7;
	st.global.f32 	[%rd9], %f1;
	add.s64 	%rd10, %rd9, %rd7;
	st.global.f32 	[%rd10], %f1;
	add.s32 	%r29, %r26, %r29;
	setp.lt.s32 	%p6, %r29, %r12;
	@%p6 bra 	$L__BB0_6;
$L__BB0_7:
	ret;

}
	// .globl	_Z3addiPfS_S_
.visible .entry _Z3addiPfS_S_(
	.param .u32 _Z3addiPfS_S__param_0,
	.param .u64 .ptr .align 1 _Z3addiPfS_S__param_1,
	.param .u64 .ptr .align 1 _Z3addiPfS_S__param_2,
	.param .u64 .ptr .align 1 _Z3addiPfS_S__param_3
)
{
	.reg .pred 	%p<7>;
	.reg .b32 	%r<31>;
	.reg .b32 	%f<16>;
	.reg .b64 	%rd<25>;

	ld.param.u32 	%r12, [_Z3addiPfS_S__param_0];
	ld.param.u64 	%rd4, [_Z3addiPfS_S__param_1];
	ld.param.u64 	%rd5, [_Z3addiPfS_S__param_2];
	ld.param.u64 	%rd6, [_Z3addiPfS_S__param_3];
	cvta.to.global.u64 	%rd1, %rd6;
	cvta.to.global.u64 	%rd2, %rd5;
	cvta.to.global.u64 	%rd3, %rd4;
	mov.u32 	%r13, %tid.x;
	mov.u32 	%r14, %ntid.x;
	mov.u32 	%r15, %ctaid.x;
	mad.lo.s32 	%r29, %r14, %r15, %r13;
	mov.u32 	%r16, %nctaid.x;
	mul.lo.s32 	%r2, %r14, %r16;
	setp.ge.s32 	%p1, %r29, %r12;
	@%p1 bra 	$L__BB1_7;
	add.s32 	%r17, %r29, %r2;
	max.s32 	%r18, %r12, %r17;
	setp.lt.s32 	%p2, %r17, %r12;
	selp.u32 	%r19, 1, 0, %p2;
	add.s32 	%r20, %r17, %r19;
	sub.s32 	%r21, %r18, %r20;
	div.u32 	%r22, %r21, %r2;
	add.s32 	%r3, %r22, %r19;
	and.b32  	%r23, %r3, 3;
	setp.eq.s32 	%p3, %r23, 3;
	@%p3 bra 	$L__BB1_4;
	add.s32 	%r24, %r3, 1;
	and.b32  	%r25, %r24, 3;
	neg.s32 	%r27, %r25;
$L__BB1_3:
	.pragma "nounroll";
	mul.wide.s32 	%rd7, %r29, 4;
	add.s64 	%rd8, %rd1, %rd7;
	add.s64 	%rd9, %rd2, %rd7;
	add.s64 	%rd10, %rd3, %rd7;
	ld.global.f32 	%f1, [%rd10];
	ld.global.f32 	%f2, [%rd9];
	add.f32 	%f3, %f1, %f2;
	st.global.f32 	[%rd8], %f3;
	add.s32 	%r29, %r29, %r2;
	add.s32 	%r27, %r27, 1;
	setp.ne.s32 	%p4, %r27, 0;
	@%p4 bra 	$L__BB1_3;
$L__BB1_4:
	setp.lt.u32 	%p5, %r3, 3;
	@%p5 bra 	$L__BB1_7;
	mul.wide.s32 	%rd15, %r2, 4;
	shl.b32 	%r26, %r2, 2;
$L__BB1_6:
	mul.wide.s32 	%rd11, %r29, 4;
	add.s64 	%rd12, %rd3, %rd11;
	ld.global.f32 	%f4, [%rd12];
	add.s64 	%rd13, %rd2, %rd11;
	ld.global.f32 	%f5, [%rd13];
	add.f32 	%f6, %f4, %f5;
	add.s64 	%rd14, %rd1, %rd11;
	st.global.f32 	[%rd14], %f6;
	add.s64 	%rd16, %rd12, %rd15;
	ld.global.f32 	%f7, [%rd16];
	add.s64 	%rd17, %rd13, %rd15;
	ld.global.f32 	%f8, [%rd17];
	add.f32 	%f9, %f7, %f8;
	add.s64 	%rd18, %rd14, %rd15;
	st.global.f32 	[%rd18], %f9;
	add.s64 	%rd19, %rd16, %rd15;
	ld.global.f32 	%f10, [%rd19];
	add.s64 	%rd20, %rd17, %rd15;
	ld.global.f32 	%f11, [%rd20];
	add.f32 	%f12, %f10, %f11;
	add.s64 	%rd21, %rd18, %rd15;
	st.global.f32 	[%rd21], %f12;
	add.s64 	%rd22, %rd19, %rd15;
	ld.global.f32 	%f13, [%rd22];
	add.s64 	%rd23, %rd20, %rd15;
	ld.global.f32 	%f14, [%rd23];
	add.f32 	%f15, %f13, %f14;
	add.s64 	%rd24, %rd21, %rd15;
	st.global.f32 	[%rd24], %f15;
	add.s32 	%r29, %r26, %r29;
	setp.lt.s32 	%p6, %r29, %r12;
	@%p6 bra 	$L__BB1_6;
$L__BB1_7:
	ret;

}


// ===== COMPILED SASS (sm_100) =====

	.target	sm_100

	.elftype	@"ET_EXEC"


//--------------------- .note.nv.tkinfo           --------------------------
	.section	.note.nv.tkinfo,"",@"SHT_NOTE"
	.sectionflags	@"SHF_NOTE_NV_TKINFO"
	.tkinfo
        /*0018*/ 	.word	0x00000002
        /*0030*/ 	.string	""
        /*0030*/ 	.string	"ptxas"
        /*0030*/ 	.string	"Cuda compilation tools, release 13.0, V13.0.88"
        /*0030*/ 	.string	"Build cuda_13.0.r13.0/compiler.36424714_0"
        /*0030*/ 	.string	"-arch sm_100 -m 64 "



//--------------------- .note.nv.cuinfo           --------------------------
	.section	.note.nv.cuinfo,"",@"SHT_NOTE"
	.sectionflags	@"SHF_NOTE_NV_CUINFO"
        /*0018*/ 	.short	0x0002
        /*001a*/ 	.short	0x0064
        /*001c*/ 	.short	0x0082
	.zero		2


//--------------------- .nv.info                  --------------------------
	.section	.nv.info,"",@"SHT_CUDA_INFO"
	.align	4


	//----- nvinfo : EIATTR_REGCOUNT
	.align		4
        /*0000*/ 	.byte	0x04, 0x2f
        /*0002*/ 	.short	(.L_1 - .L_0)
	.align		4
.L_0:
        /*0004*/ 	.word	index@(_Z4initiPff)
        /*0008*/ 	.word	0x00000012


	//----- nvinfo : EIATTR_FRAME_SIZE
	.align		4
.L_1:
        /*000c*/ 	.byte	0x04, 0x11
        /*000e*/ 	.short	(.L_3 - .L_2)
	.align		4
.L_2:
        /*0010*/ 	.word	index@(_Z4initiPff)
        /*0014*/ 	.word	0x00000000


	//----- nvinfo : EIATTR_REGCOUNT
	.align		4
.L_3:
        /*0018*/ 	.byte	0x04, 0x2f
        /*001a*/ 	.short	(.L_5 - .L_4)
	.align		4
.L_4:
        /*001c*/ 	.word	index@(_Z3addiPfS_S_)
        /*0020*/ 	.word	0x0000001a


	//----- nvinfo : EIATTR_FRAME_SIZE
	.align		4
.L_5:
        /*0024*/ 	.byte	0x04, 0x11
        /*0026*/ 	.short	(.L_7 - .L_6)
	.align		4
.L_6:
        /*0028*/ 	.word	index@(_Z3addiPfS_S_)
        /*002c*/ 	.word	0x00000000


	//----- nvinfo : EIATTR_MIN_STACK_SIZE
	.align		4
.L_7:
        /*0030*/ 	.byte	0x04, 0x12
        /*0032*/ 	.short	(.L_9 - .L_8)
	.align		4
.L_8:
        /*0034*/ 	.word	index@(_Z3addiPfS_S_)
        /*0038*/ 	.word	0x00000000


	//----- nvinfo : EIATTR_MIN_STACK_SIZE
	.align		4
.L_9:
        /*003c*/ 	.byte	0x04, 0x12
        /*003e*/ 	.short	(.L_11 - .L_10)
	.align		4
.L_10:
        /*0040*/ 	.word	index@(_Z4initiPff)
        /*0044*/ 	.word	0x00000000
.L_11:


//--------------------- .nv.compat                --------------------------
	.section	.nv.compat,"",@"SHT_CUDA_COMPAT_INFO"
	.align	4
        /*0000*/ 	.byte	0x02, 0x09, 0x00, 0x00, 0x02, 0x02, 0x01, 0x00, 0x02, 0x05, 0x05, 0x00, 0x03, 0x07, 0x01, 0x01
        /*0010*/ 	.byte	0x02, 0x03, 0x00, 0x00, 0x02, 0x06, 0x01, 0x00, 0x04, 0x0b, 0x08, 0x00, 0x09, 0x00, 0x00, 0x00
        /*0020*/ 	.byte	0x00, 0x00, 0x00, 0x00


//--------------------- .nv.info._Z3addiPfS_S_    --------------------------
	.section	.nv.info._Z3addiPfS_S_,"",@"SHT_CUDA_INFO"
	.sectionflags	@""
	.align	4


	//----- nvinfo : EIATTR_CUDA_API_VERSION
	.align		4
        /*0000*/ 	.byte	0x04, 0x37
        /*0002*/ 	.short	(.L_13 - .L_12)
.L_12:
        /*0004*/ 	.word	0x00000082


	//----- nvinfo : EIATTR_KPARAM_INFO
	.align		4
.L_13:
        /*0008*/ 	.byte	0x04, 0x17
        /*000a*/ 	.short	(.L_15 - .L_14)
.L_14:
        /*000c*/ 	.word	0x00000000
        /*0010*/ 	.short	0x0003
        /*0012*/ 	.short	0x0018
        /*0014*/ 	.byte	0x00, 0xf5, 0x21, 0x00


	//----- nvinfo : EIATTR_KPARAM_INFO
	.align		4
.L_15:
        /*0018*/ 	.byte	0x04, 0x17
        /*001a*/ 	.short	(.L_17 - .L_16)
.L_16:
        /*001c*/ 	.word	0x00000000
        /*0020*/ 	.short	0x0002
        /*0022*/ 	.short	0x0010
        /*0024*/ 	.byte	0x00, 0xf5, 0x21, 0x00


	//----- nvinfo : EIATTR_KPARAM_INFO
	.align		4
.L_17:
        /*0028*/ 	.byte	0x04, 0x17
        /*002a*/ 	.short	(.L_19 - .L_18)
.L_18:
        /*002c*/ 	.word	0x00000000
        /*0030*/ 	.short	0x0001
        /*0032*/ 	.short	0x0008
        /*0034*/ 	.byte	0x00, 0xf5, 0x21, 0x00


	//----- nvinfo : EIATTR_KPARAM_INFO
	.align		4
.L_19:
        /*0038*/ 	.byte	0x04, 0x17
        /*003a*/ 	.short	(.L_21 - .L_20)
.L_20:
        /*003c*/ 	.word	0x00000000
        /*0040*/ 	.short	0x0000
        /*0042*/ 	.short	0x0000
        /*0044*/ 	.byte	0x00, 0xf0, 0x11, 0x00


	//----- nvinfo : EIATTR_SPARSE_MMA_MASK
	.align		4
.L_21:
        /*0048*/ 	.byte	0x03, 0x50
        /*004a*/ 	.short	0x0000


	//----- nvinfo : EIATTR_MAXREG_COUNT
	.align		4
        /*004c*/ 	.byte	0x03, 0x1b
        /*004e*/ 	.short	0x00ff


	//----- nvinfo : EIATTR_MERCURY_ISA_VERSION
	.align		4
        /*0050*/ 	.byte	0x03, 0x5f
        /*0052*/ 	.short	0x0101


	//----- nvinfo : EIATTR_VRC_CTA_INIT_COUNT
	.align		4
        /*0054*/ 	.byte	0x02, 0x4a
	.zero		1
	.zero		1


	//----- nvinfo : EIATTR_EXIT_INSTR_OFFSETS
	.align		4
        /*0058*/ 	.byte	0x04, 0x1c
        /*005a*/ 	.short	(.L_23 - .L_22)


	//   ....[0]....
.L_22:
        /*005c*/ 	.word	0x00000090


	//   ....[1]....
        /*0060*/ 	.word	0x000003a0


	//   ....[2]....
        /*0064*/ 	.word	0x000005d0


	//----- nvinfo : EIATTR_CRS_STACK_SIZE
	.align		4
.L_23:
        /*0068*/ 	.byte	0x04, 0x1e
        /*006a*/ 	.short	(.L_25 - .L_24)
.L_24:
        /*006c*/ 	.word	0x00000000


	//----- nvinfo : EIATTR_CBANK_PARAM_SIZE
	.align		4
.L_25:
        /*0070*/ 	.byte	0x03, 0x19
        /*0072*/ 	.short	0x0020


	//----- nvinfo : EIATTR_PARAM_CBANK
	.align		4
        /*0074*/ 	.byte	0x04, 0x0a
        /*0076*/ 	.short	(.L_27 - .L_26)
	.align		4
.L_26:
        /*0078*/ 	.word	index@(.nv.constant0._Z3addiPfS_S_)
        /*007c*/ 	.short	0x0380
        /*007e*/ 	.short	0x0020


	//----- nvinfo : EIATTR_SW_WAR
	.align		4
.L_27:
        /*0080*/ 	.byte	0x04, 0x36
        /*0082*/ 	.short	(.L_29 - .L_28)
.L_28:
        /*0084*/ 	.word	0x00000008
.L_29:


//--------------------- .nv.info._Z4initiPff      --------------------------
	.section	.nv.info._Z4initiPff,"",@"SHT_CUDA_INFO"
	.sectionflags	@""
	.align	4


	//----- nvinfo : EIATTR_CUDA_API_VERSION
	.align		4
        /*0000*/ 	.byte	0x04, 0x37
        /*0002*/ 	.short	(.L_31 - .L_30)
.L_30:
        /*0004*/ 	.word	0x00000082


	//----- nvinfo : EIATTR_KPARAM_INFO
	.align		4
.L_31:
        /*0008*/ 	.byte	0x04, 0x17
        /*000a*/ 	.short	(.L_33 - .L_32)
.L_32:
        /*000c*/ 	.word	0x00000000
        /*0010*/ 	.short	0x0002
        /*0012*/ 	.short	0x0010
        /*0014*/ 	.byte	0x00, 0xf0, 0x11, 0x00


	//----- nvinfo : EIATTR_KPARAM_INFO
	.align		4
.L_33:
        /*0018*/ 	.byte	0x04, 0x17
        /*001a*/ 	.short	(.L_35 - .L_34)
.L_34:
        /*001c*/ 	.word	0x00000000
        /*0020*/ 	.short	0x0001
        /*0022*/ 	.short	0x0008
        /*0024*/ 	.byte	0x00, 0xf5, 0x21, 0x00


	//----- nvinfo : EIATTR_KPARAM_INFO
	.align		4
.L_35:
        /*0028*/ 	.byte	0x04, 0x17
        /*002a*/ 	.short	(.L_37 - .L_36)
.L_36:
        /*002c*/ 	.word	0x00000000
        /*0030*/ 	.short	0x0000
        /*0032*/ 	.short	0x0000
        /*0034*/ 	.byte	0x00, 0xf0, 0x11, 0x00


	//----- nvinfo : EIATTR_SPARSE_MMA_MASK
	.align		4
.L_37:
        /*0038*/ 	.byte	0x03, 0x50
        /*003a*/ 	.short	0x0000


	//----- nvinfo : EIATTR_MAXREG_COUNT
	.align		4
        /*003c*/ 	.byte	0x03, 0x1b
        /*003e*/ 	.short	0x00ff


	//----- nvinfo : EIATTR_MERCURY_ISA_VERSION
	.align		4
        /*0040*/ 	.byte	0x03, 0x5f
        /*0042*/ 	.short	0x0101


	//----- nvinfo : EIATTR_VRC_CTA_INIT_COUNT
	.align		4
        /*0044*/ 	.byte	0x02, 0x4a
	.zero		1
	.zero		1


	//----- nvinfo : EIATTR_EXIT_INSTR_OFFSETS
	.align		4
        /*0048*/ 	.byte	0x04, 0x1c
        /*004a*/ 	.short	(.L_39 - .L_38)


	//   ....[0]....
.L_38:
        /*004c*/ 	.word	0x00000090


	//   ....[1]....
        /*0050*/ 	.word	0x00000340


	//   ....[2]....
        /*0054*/ 	.word	0x00000420


	//----- nvinfo : EIATTR_CRS_STACK_SIZE
	.align		4
.L_39:
        /*0058*/ 	.byte	0x04, 0x1e
        /*005a*/ 	.short	(.L_41 - .L_40)
.L_40:
        /*005c*/ 	.word	0x00000000


	//----- nvinfo : EIATTR_CBANK_PARAM_SIZE
	.align		4
.L_41:
        /*0060*/ 	.byte	0x03, 0x19
        /*0062*/ 	.short	0x0014


	//----- nvinfo : EIATTR_PARAM_CBANK
	.align		4
        /*0064*/ 	.byte	0x04, 0x0a
        /*0066*/ 	.short	(.L_43 - .L_42)
	.align		4
.L_42:
        /*0068*/ 	.word	index@(.nv.constant0._Z4initiPff)
        /*006c*/ 	.short	0x0380
        /*006e*/ 	.short	0x0014


	//----- nvinfo : EIATTR_SW_WAR
	.align		4
.L_43:
        /*0070*/ 	.byte	0x04, 0x36
        /*0072*/ 	.short	(.L_45 - .L_44)
.L_44:
        /*0074*/ 	.word	0x00000008
.L_45:


//--------------------- .nv.callgraph             --------------------------
	.section	.nv.callgraph,"",@"SHT_CUDA_CALLGRAPH"
	.align	4
	.sectionentsize	8
	.align		4
        /*0000*/ 	.word	0x00000000
	.align		4
        /*0004*/ 	.word	0xffffffff
	.align		4
        /*0008*/ 	.word	0x00000000
	.align		4
        /*000c*/ 	.word	0xfffffffe
	.align		4
        /*0010*/ 	.word	0x00000000
	.align		4
        /*0014*/ 	.word	0xfffffffd
	.align		4
        /*0018*/ 	.word	0x00000000
	.align		4
        /*001c*/ 	.word	0xfffffffc


//--------------------- .text._Z3addiPfS_S_       --------------------------
	.section	.text._Z3addiPfS_S_,"ax",@progbits
	.align	128
        .global         _Z3addiPfS_S_
        .type           _Z3addiPfS_S_,@function
        .size           _Z3addiPfS_S_,(.L_x_10 - _Z3addiPfS_S_)
        .other          _Z3addiPfS_S_,@"STO_CUDA_ENTRY STV_DEFAULT"
_Z3addiPfS_S_:
.text._Z3addiPfS_S_:
[----:B------:R-:W-:Y:S01]  /*0000*/  LDC R1, c[0x0][0x37c] ;  /* 0x0000df00ff017b82 */ /* 0x000fe20000000800 */
[----:B------:R-:W0:Y:S01]  /*0010*/  S2R R3, SR_TID.X ;  /* 0x0000000000037919 */ /* 0x000e220000002100 */
[----:B------:R-:W0:Y:S06]  /*0020*/  LDCU UR4, c[0x0][0x360] ;  /* 0x00006c00ff0477ac */ /* 0x000e2c0008000800 */
[----:B------:R-:W1:Y:S01]  /*0030*/  LDC R2, c[0x0][0x370] ;  /* 0x0000dc00ff027b82 */ /* 0x000e620000000800 */
[----:B------:R-:W0:Y:S01]  /*0040*/  S2R R0, SR_CTAID.X ;  /* 0x0000000000007919 */ /* 0x000e220000002500 */
[----:B------:R-:W2:Y:S01]  /*0050*/  LDCU UR6, c[0x0][0x380] ;  /* 0x00007000ff0677ac */ /* 0x000ea20008000800 */
[----:B0-----:R-:W-:-:S02]  /*0060*/  IMAD R3, R0, UR4, R3 ;  /* 0x0000000400037c24 */ /* 0x001fc4000f8e0203 */
[----:B-1----:R-:W-:-:S03]  /*0070*/  IMAD R0, R2, UR4, RZ ;  /* 0x0000000402007c24 */ /* 0x002fc6000f8e02ff */
[----:B--2---:R-:W-:-:S13]  /*0080*/  ISETP.GE.AND P0, PT, R3, UR6, PT ;  /* 0x0000000603007c0c */ /* 0x004fda000bf06270 */
[----:B------:R-:W-:Y:S05]  /*0090*/  @P0 EXIT ;  /* 0x000000000000094d */ /* 0x000fea0003800000 */
[----:B------:R-:W0:Y:S01]  /*00a0*/  I2F.U32.RP R8, R0 ;  /* 0x0000000000087306 */ /* 0x000e220000209000 */
[----:B------:R-:W-:Y:S01]  /*00b0*/  IADD3 R2, PT, PT, R0, R3, RZ ;  /* 0x0000000300027210 */ /* 0x000fe20007ffe0ff */
[----:B------:R-:W1:Y:S01]  /*00c0*/  LDCU.64 UR4, c[0x0][0x358] ;  /* 0x00006b00ff0477ac */ /* 0x000e620008000a00 */
[----:B------:R-:W-:Y:S01]  /*00d0*/  IADD3 R9, PT, PT, RZ, -R0, RZ ;  /* 0x80000000ff097210 */ /* 0x000fe20007ffe0ff */
[----:B------:R-:W-:Y:S01]  /*00e0*/  BSSY.RECONVERGENT B0, `(.L_x_0) ;  /* 0x000002b000007945 */ /* 0x000fe20003800200 */
[C---:B------:R-:W-:Y:S02]  /*00f0*/  ISETP.GE.AND P0, PT, R2.reuse, UR6, PT ;  /* 0x0000000602007c0c */ /* 0x040fe4000bf06270 */
[----:B------:R-:W-:Y:S02]  /*0100*/  VIMNMX R7, PT, PT, R2, UR6, !PT ;  /* 0x0000000602077c48 */ /* 0x000fe4000ffe0100 */
[----:B------:R-:W-:Y:S02]  /*0110*/  SEL R6, RZ, 0x1, P0 ;  /* 0x00000001ff067807 */ /* 0x000fe40000000000 */
[----:B------:R-:W-:-:S02]  /*0120*/  ISETP.NE.U32.AND P2, PT, R0, RZ, PT ;  /* 0x000000ff0000720c */ /* 0x000fc40003f45070 */
[----:B------:R-:W-:Y:S01]  /*0130*/  IADD3 R7, PT, PT, R7, -R2, -R6 ;  /* 0x8000000207077210 */ /* 0x000fe20007ffe806 */
[----:B0-----:R-:W0:Y:S02]  /*0140*/  MUFU.RCP R8, R8 ;  /* 0x0000000800087308 */ /* 0x001e240000001000 */
[----:B0-----:R-:W-:-:S06]  /*0150*/  IADD3 R4, PT, PT, R8, 0xffffffe, RZ ;  /* 0x0ffffffe08047810 */ /* 0x001fcc0007ffe0ff */
[----:B------:R0:W2:Y:S02]  /*0160*/  F2I.FTZ.U32.TRUNC.NTZ R5, R4 ;  /* 0x0000000400057305 */ /* 0x0000a4000021f000 */
[----:B0-----:R-:W-:Y:S02]  /*0170*/  HFMA2 R4, -RZ, RZ, 0, 0 ;  /* 0x00000000ff047431 */ /* 0x001fe400000001ff */
[----:B--2---:R-:W-:-:S04]  /*0180*/  IMAD R9, R9, R5, RZ ;  /* 0x0000000509097224 */ /* 0x004fc800078e02ff */
[----:B------:R-:W-:-:S06]  /*0190*/  IMAD.HI.U32 R8, R5, R9, R4 ;  /* 0x0000000905087227 */ /* 0x000fcc00078e0004 */
[----:B------:R-:W-:-:S05]  /*01a0*/  IMAD.HI.U32 R5, R8, R7, RZ ;  /* 0x0000000708057227 */ /* 0x000fca00078e00ff */
[----:B------:R-:W-:-:S05]  /*01b0*/  IADD3 R2, PT, PT, -R5, RZ, RZ ;  /* 0x000000ff05027210 */ /* 0x000fca0007ffe1ff */
[----:B------:R-:W-:-:S05]  /*01c0*/  IMAD R7, R0, R2, R7 ;  /* 0x0000000200077224 */ /* 0x000fca00078e0207 */
[----:B------:R-:W-:-:S13]  /*01d0*/  ISETP.GE.U32.AND P0, PT, R7, R0, PT ;  /* 0x000000000700720c */ /* 0x000fda0003f06070 */
[----:B------:R-:W-:Y:S02]  /*01e0*/  @P0 IADD3 R7, PT, PT, -R0, R7, RZ ;  /* 0x0000000700070210 */ /* 0x000fe40007ffe1ff */
[----:B------:R-:W-:Y:S02]  /*01f0*/  @P0 IADD3 R5, PT, PT, R5, 0x1, RZ ;  /* 0x0000000105050810 */ /* 0x000fe40007ffe0ff */
[----:B------:R-:W-:-:S13]  /*0200*/  ISETP.GE.U32.AND P1, PT, R7, R0, PT ;  /* 0x000000000700720c */ /* 0x000fda0003f26070 */
[----:B------:R-:W-:Y:S02]  /*0210*/  @P1 IADD3 R5, PT, PT, R5, 0x1, RZ ;  /* 0x0000000105051810 */ /* 0x000fe40007ffe0ff */
[----:B------:R-:W-:-:S04]  /*0220*/  @!P2 LOP3.LUT R5, RZ, R0, RZ, 0x33, !PT ;  /* 0x00000000ff05a212 */ /* 0x000fc800078e33ff */
[----:B------:R-:W-:-:S04]  /*0230*/  IADD3 R2, PT, PT, R6, R5, RZ ;  /* 0x0000000506027210 */ /* 0x000fc80007ffe0ff */
[C---:B------:R-:W-:Y:S02]  /*0240*/  LOP3.LUT R4, R2.reuse, 0x3, RZ, 0xc0, !PT ;  /* 0x0000000302047812 */ /* 0x040fe400078ec0ff */
[----:B------:R-:W-:Y:S02]  /*0250*/  ISETP.GE.U32.AND P1, PT, R2, 0x3, PT ;  /* 0x000000030200780c */ /* 0x000fe40003f26070 */
[----:B------:R-:W-:-:S13]  /*0260*/  ISETP.NE.AND P0, PT, R4, 0x3, PT ;  /* 0x000000030400780c */ /* 0x000fda0003f05270 */
[----:B-1----:R-:W-:Y:S05]  /*0270*/  @!P0 BRA `(.L_x_1) ;  /* 0x0000000000448947 */ /* 0x002fea0003800000 */
[----:B------:R-:W0:Y:S01]  /*0280*/  LDC.64 R4, c[0x0][0x388] ;  /* 0x0000e200ff047b82 */ /* 0x000e220000000a00 */
[----:B------:R-:W-:-:S04]  /*0290*/  IADD3 R2, PT, PT, R2, 0x1, RZ ;  /* 0x0000000102027810 */ /* 0x000fc80007ffe0ff */
[----:B------:R-:W-:-:S03]  /*02a0*/  LOP3.LUT R2, R2, 0x3, RZ, 0xc0, !PT ;  /* 0x0000000302027812 */ /* 0x000fc600078ec0ff */
[----:B------:R-:W1:Y:S01]  /*02b0*/  LDC.64 R6, c[0x0][0x390] ;  /* 0x0000e400ff067b82 */ /* 0x000e620000000a00 */
[----:B------:R-:W-:-:S07]  /*02c0*/  IADD3 R2, PT, PT, -R2, RZ, RZ ;  /* 0x000000ff02027210 */ /* 0x000fce0007ffe1ff */
[----:B------:R-:W2:Y:S02]  /*02d0*/  LDC.64 R8, c[0x0][0x398] ;  /* 0x0000e600ff087b82 */ /* 0x000ea40000000a00 */
.L_x_2:
[----:B-1----:R-:W-:-:S04]  /*02e0*/  IMAD.WIDE R12, R3, 0x4, R6 ;  /* 0x00000004030c7825 */ /* 0x002fc800078e0206 */
[C---:B0-----:R-:W-:Y:S02]  /*02f0*/  IMAD.WIDE R14, R3.reuse, 0x4, R4 ;  /* 0x00000004030e7825 */ /* 0x041fe400078e0204 */
[----:B---3--:R-:W3:Y:S04]  /*0300*/  LDG.E R13, desc[UR4][R12.64] ;  /* 0x000000040c0d7981 */ /* 0x008ee8000c1e1900 */
[----:B------:R-:W3:Y:S01]  /*0310*/  LDG.E R14, desc[UR4][R14.64] ;  /* 0x000000040e0e7981 */ /* 0x000ee2000c1e1900 */
[----:B--2---:R-:W-:Y:S01]  /*0320*/  IMAD.WIDE R10, R3, 0x4, R8 ;  /* 0x00000004030a7825 */ /* 0x004fe200078e0208 */
[----:B------:R-:W-:Y:S02]  /*0330*/  IADD3 R2, PT, PT, R2, 0x1, RZ ;  /* 0x0000000102027810 */ /* 0x000fe40007ffe0ff */
[----:B------:R-:W-:-:S02]  /*0340*/  IADD3 R3, PT, PT, R0, R3, RZ ;  /* 0x0000000300037210 */ /* 0x000fc40007ffe0ff */
[----:B------:R-:W-:Y:S01]  /*0350*/  ISETP.NE.AND P0, PT, R2, RZ, PT ;  /* 0x000000ff0200720c */ /* 0x000fe20003f05270 */
[----:B---3--:R-:W-:-:S05]  /*0360*/  FADD R17, R14, R13 ;  /* 0x0000000d0e117221 */ /* 0x008fca0000000000 */
[----:B------:R3:W-:Y:S07]  /*0370*/  STG.E desc[UR4][R10.64], R17 ;  /* 0x000000110a007986 */ /* 0x0007ee000c101904 */
[----:B------:R-:W-:Y:S05]  /*0380*/  @P0 BRA `(.L_x_2) ;  /* 0xfffffffc00d40947 */ /* 0x000fea000383ffff */
.L_x_1:
[----:B------:R-:W-:Y:S05]  /*0390*/  BSYNC.RECONVERGENT B0 ;  /* 0x0000000000007941 */ /* 0x000fea0003800200 */
.L_x_0:
[----:B------:R-:W-:Y:S05]  /*03a0*/  @!P1 EXIT ;  /* 0x000000000000994d */ /* 0x000fea0003800000 */
.L_x_3:
[----:B------:R-:W3:Y:S08]  /*03b0*/  LDC.64 R4, c[0x0][0x388] ;  /* 0x0000e200ff047b82 */ /* 0x000ef00000000a00 */
[----:B------:R-:W0:Y:S01]  /*03c0*/  LDC.64 R6, c[0x0][0x390] ;  /* 0x0000e400ff067b82 */ /* 0x000e220000000a00 */
[----:B---3--:R-:W-:-:S07]  /*03d0*/  IMAD.WIDE R10, R3, 0x4, R4 ;  /* 0x00000004030a7825 */ /* 0x008fce00078e0204 */
[----:B------:R-:W1:Y:S01]  /*03e0*/  LDC.64 R4, c[0x0][0x398] ;  /* 0x0000e600ff047b82 */ /* 0x000e620000000a00 */
[----:B--2---:R-:W2:Y:S01]  /*03f0*/  LDG.E R2, desc[UR4][R10.64] ;  /* 0x000000040a027981 */ /* 0x004ea2000c1e1900 */
[----:B0-----:R-:W-:-:S05]  /*0400*/  IMAD.WIDE R12, R3, 0x4, R6 ;  /* 0x00000004030c7825 */ /* 0x001fca00078e0206 */
[----:B------:R-:W2:Y:S01]  /*0410*/  LDG.E R7, desc[UR4][R12.64] ;  /* 0x000000040c077981 */ /* 0x000ea2000c1e1900 */
[----:B-1----:R-:W-:-:S04]  /*0420*/  IMAD.WIDE R16, R3, 0x4, R4 ;  /* 0x0000000403107825 */ /* 0x002fc800078e0204 */
[----:B------:R-:W-:-:S04]  /*0430*/  IMAD.WIDE R4, R0, 0x4, R10 ;  /* 0x0000000400047825 */ /* 0x000fc800078e020a */
[----:B--2---:R-:W-:Y:S01]  /*0440*/  FADD R19, R2, R7 ;  /* 0x0000000702137221 */ /* 0x004fe20000000000 */
[----:B------:R-:W-:-:S04]  /*0450*/  IMAD.WIDE R6, R0, 0x4, R12 ;  /* 0x0000000400067825 */ /* 0x000fc800078e020c */
[----:B------:R0:W-:Y:S04]  /*0460*/  STG.E desc[UR4][R16.64], R19 ;  /* 0x0000001310007986 */ /* 0x0001e8000c101904 */
[----:B------:R-:W2:Y:S04]  /*0470*/  LDG.E R2, desc[UR4][R4.64] ;  /* 0x0000000404027981 */ /* 0x000ea8000c1e1900 */
[----:B------:R-:W2:Y:S01]  /*0480*/  LDG.E R15, desc[UR4][R6.64] ;  /* 0x00000004060f7981 */ /* 0x000ea2000c1e1900 */
[----:B------:R-:W-:-:S04]  /*0490*/  IMAD.WIDE R8, R0, 0x4, R16 ;  /* 0x0000000400087825 */ /* 0x000fc800078e0210 */
[----:B------:R-:W-:-:S04]  /*04a0*/  IMAD.WIDE R10, R0, 0x4, R4 ;  /* 0x00000004000a7825 */ /* 0x000fc800078e0204 */
[----:B------:R-:W-:-:S04]  /*04b0*/  IMAD.WIDE R12, R0, 0x4, R6 ;  /* 0x00000004000c7825 */ /* 0x000fc800078e0206 */
[----:B--2---:R-:W-:-:S05]  /*04c0*/  FADD R21, R2, R15 ;  /* 0x0000000f02157221 */ /* 0x004fca0000000000 */
        /* <DEDUP_REMOVED lines=8> */
[----:B------:R-:W1:Y:S04]  /*0550*/  LDG.E R4, desc[UR4][R4.64] ;  /* 0x0000000404047981 */ /* 0x000e68000c1e1900 */
[----:B------:R-:W1:Y:S01]  /*0560*/  LDG.E R7, desc[UR4][R6.64] ;  /* 0x0000000406077981 */ /* 0x000e62000c1e1900 */
[C---:B0-----:R-:W-:Y:S01]  /*0570*/  IMAD.WIDE R16, R0.reuse, 0x4, R14 ;  /* 0x0000000400107825 */ /* 0x041fe200078e020e */
[----:B------:R-:W-:-:S04]  /*0580*/  LEA R3, R0, R3, 0x2 ;  /* 0x0000000300037211 */ /* 0x000fc800078e10ff */
[----:B------:R-:W-:Y:S01]  /*0590*/  ISETP.GE.AND P0, PT, R3, UR6, PT ;  /* 0x0000000603007c0c */ /* 0x000fe2000bf06270 */
[----:B-1----:R-:W-:-:S05]  /*05a0*/  FADD R9, R4, R7 ;  /* 0x0000000704097221 */ /* 0x002fca0000000000 */
[----:B------:R2:W-:Y:S07]  /*05b0*/  STG.E desc[UR4][R16.64], R9 ;  /* 0x0000000910007986 */ /* 0x0005ee000c101904 */
[----:B------:R-:W-:Y:S05]  /*05c0*/  @!P0 BRA `(.L_x_3) ;  /* 0xfffffffc00788947 */ /* 0x000fea000383ffff */
[----:B------:R-:W-:Y:S05]  /*05d0*/  EXIT ;  /* 0x000000000000794d */ /* 0x000fea0003800000 */
.L_x_4:
[----:B------:R-:W-:-:S00]  /*05e0*/  BRA `(.L_x_4) ;  /* 0xfffffffc00fc7947 */ /* 0x000fc0000383ffff */
[----:B------:R-:W-:-:S00]  /*05f0*/  NOP ;  /* 0x0000000000007918 */ /* 0x000fc00000000000 */
        /* <DEDUP_REMOVED lines=8> */
.L_x_10:


//--------------------- .text._Z4initiPff         --------------------------
	.section	.text._Z4initiPff,"ax",@progbits
	.align	128
        .global         _Z4initiPff
        .type           _Z4initiPff,@function
        .size           _Z4initiPff,(.L_x_11 - _Z4initiPff)
        .other          _Z4initiPff,@"STO_CUDA_ENTRY STV_DEFAULT"
_Z4initiPff:
.text._Z4initiPff:
        /* <DEDUP_REMOVED lines=11> */
[C---:B------:R-:W-:Y:S01]  /*00b0*/  IADD3 R2, PT, PT, R0.reuse, R3, RZ ;  /* 0x0000000300027210 */ /* 0x040fe20007ffe0ff */
[----:B------:R-:W-:Y:S01]  /*00c0*/  IMAD.MOV R9, RZ, RZ, -R0 ;  /* 0x000000ffff097224 */ /* 0x000fe200078e0a00 */
[----:B------:R-:W-:Y:S01]  /*00d0*/  ISETP.NE.U32.AND P2, PT, R0, RZ, PT ;  /* 0x000000ff0000720c */ /* 0x000fe20003f45070 */
[----:B------:R-:W1:Y:S01]  /*00e0*/  LDCU.64 UR4, c[0x0][0x358] ;  /* 0x00006b00ff0477ac */ /* 0x000e620008000a00 */
[C---:B------:R-:W-:Y:S01]  /*00f0*/  ISETP.GE.AND P0, PT, R2.reuse, UR6, PT ;  /* 0x0000000602007c0c */ /* 0x040fe2000bf06270 */
[----:B------:R-:W-:Y:S01]  /*0100*/  BSSY.RECONVERGENT B0, `(.L_x_5) ;  /* 0x0000023000007945 */ /* 0x000fe20003800200 */
[----:B------:R-:W-:Y:S02]  /*0110*/  VIMNMX R7, PT, PT, R2, UR6, !PT ;  /* 0x0000000602077c48 */ /* 0x000fe4000ffe0100 */
[----:B------:R-:W-:-:S04]  /*0120*/  SEL R6, RZ, 0x1, P0 ;  /* 0x00000001ff067807 */ /* 0x000fc80000000000 */
[----:B------:R-:W-:Y:S01]  /*0130*/  IADD3 R7, PT, PT, R7, -R2, -R6 ;  /* 0x8000000207077210 */ /* 0x000fe20007ffe806 */
[----:B0-----:R-:W0:Y:S02]  /*0140*/  MUFU.RCP R8, R8 ;  /* 0x0000000800087308 */ /* 0x001e240000001000 */
[----:B0-----:R-:W-:-:S06]  /*0150*/  VIADD R4, R8, 0xffffffe ;  /* 0x0ffffffe08047836 */ /* 0x001fcc0000000000 */
[----:B------:R0:W2:Y:S02]  /*0160*/  F2I.FTZ.U32.TRUNC.NTZ R5, R4 ;  /* 0x0000000400057305 */ /* 0x0000a4000021f000 */
[----:B0-----:R-:W-:Y:S02]  /*0170*/  IMAD.MOV.U32 R4, RZ, RZ, RZ ;  /* 0x000000ffff047224 */ /* 0x001fe400078e00ff */
[----:B--2---:R-:W-:-:S04]  /*0180*/  IMAD R9, R9, R5, RZ ;  /* 0x0000000509097224 */ /* 0x004fc800078e02ff */
[----:B------:R-:W-:-:S06]  /*0190*/  IMAD.HI.U32 R8, R5, R9, R4 ;  /* 0x0000000905087227 */ /* 0x000fcc00078e0004 */
[----:B------:R-:W-:-:S04]  /*01a0*/  IMAD.HI.U32 R5, R8, R7, RZ ;  /* 0x0000000708057227 */ /* 0x000fc800078e00ff */
[----:B------:R-:W-:-:S04]  /*01b0*/  IMAD.MOV R2, RZ, RZ, -R5 ;  /* 0x000000ffff027224 */ /* 0x000fc800078e0a05 */
[----:B------:R-:W-:-:S05]  /*01c0*/  IMAD R7, R0, R2, R7 ;  /* 0x0000000200077224 */ /* 0x000fca00078e0207 */
[----:B------:R-:W-:-:S13]  /*01d0*/  ISETP.GE.U32.AND P0, PT, R7, R0, PT ;  /* 0x000000000700720c */ /* 0x000fda0003f06070 */
[----:B------:R-:W-:Y:S01]  /*01e0*/  @P0 IADD3 R7, PT, PT, -R0, R7, RZ ;  /* 0x0000000700070210 */ /* 0x000fe20007ffe1ff */
[----:B------:R-:W-:-:S03]  /*01f0*/  @P0 VIADD R5, R5, 0x1 ;  /* 0x0000000105050836 */ /* 0x000fc60000000000 */
[----:B------:R-:W-:-:S13]  /*0200*/  ISETP.GE.U32.AND P1, PT, R7, R0, PT ;  /* 0x000000000700720c */ /* 0x000fda0003f26070 */
[----:B------:R-:W-:Y:S02]  /*0210*/  @P1 IADD3 R5, PT, PT, R5, 0x1, RZ ;  /* 0x0000000105051810 */ /* 0x000fe40007ffe0ff */
[----:B------:R-:W-:-:S05]  /*0220*/  @!P2 LOP3.LUT R5, RZ, R0, RZ, 0x33, !PT ;  /* 0x00000000ff05a212 */ /* 0x000fca00078e33ff */
[----:B------:R-:W-:-:S05]  /*0230*/  IMAD.IADD R2, R6, 0x1, R5 ;  /* 0x0000000106027824 */ /* 0x000fca00078e0205 */
[C---:B------:R-:W-:Y:S02]  /*0240*/  LOP3.LUT R4, R2.reuse, 0x3, RZ, 0xc0, !PT ;  /* 0x0000000302047812 */ /* 0x040fe400078ec0ff */
[----:B------:R-:W-:Y:S02]  /*0250*/  ISETP.GE.U32.AND P1, PT, R2, 0x3, PT ;  /* 0x000000030200780c */ /* 0x000fe40003f26070 */
[----:B------:R-:W-:-:S13]  /*0260*/  ISETP.NE.AND P0, PT, R4, 0x3, PT ;  /* 0x000000030400780c */ /* 0x000fda0003f05270 */
[----:B-1----:R-:W-:Y:S05]  /*0270*/  @!P0 BRA `(.L_x_6) ;  /* 0x00000000002c8947 */ /* 0x002fea0003800000 */
[----:B------:R-:W0:Y:S01]  /*0280*/  LDC R9, c[0x0][0x390] ;  /* 0x0000e400ff097b82 */ /* 0x000e220000000800 */
[----:B------:R-:W-:-:S04]  /*0290*/  IADD3 R2, PT, PT, R2, 0x1, RZ ;  /* 0x0000000102027810 */ /* 0x000fc80007ffe0ff */
[----:B------:R-:W-:-:S03]  /*02a0*/  LOP3.LUT R2, R2, 0x3, RZ, 0xc0, !PT ;  /* 0x0000000302027812 */ /* 0x000fc600078ec0ff */
[----:B------:R-:W1:Y:S02]  /*02b0*/  LDC.64 R6, c[0x0][0x388] ;  /* 0x0000e200ff067b82 */ /* 0x000e640000000a00 */
[----:B------:R-:W-:-:S07]  /*02c0*/  IMAD.MOV R2, RZ, RZ, -R2 ;  /* 0x000000ffff027224 */ /* 0x000fce00078e0a02 */
.L_x_7:
[----:B-1----:R-:W-:Y:S01]  /*02d0*/  IMAD.WIDE R4, R3, 0x4, R6 ;  /* 0x0000000403047825 */ /* 0x002fe200078e0206 */
[----:B------:R-:W-:-:S03]  /*02e0*/  IADD3 R2, PT, PT, R2, 0x1, RZ ;  /* 0x0000000102027810 */ /* 0x000fc60007ffe0ff */
[----:B------:R-:W-:Y:S01]  /*02f0*/  IMAD.IADD R3, R0, 0x1, R3 ;  /* 0x0000000100037824 */ /* 0x000fe200078e0203 */
[----:B0-----:R2:W-:Y:S01]  /*0300*/  STG.E desc[UR4][R4.64], R9 ;  /* 0x0000000904007986 */ /* 0x0015e2000c101904 */
[----:B------:R-:W-:-:S13]  /*0310*/  ISETP.NE.AND P0, PT, R2, RZ, PT ;  /* 0x000000ff0200720c */ /* 0x000fda0003f05270 */
[----:B--2---:R-:W-:Y:S05]  /*0320*/  @P0 BRA `(.L_x_7) ;  /* 0xfffffffc00e80947 */ /* 0x004fea000383ffff */
.L_x_6:
[----:B------:R-:W-:Y:S05]  /*0330*/  BSYNC.RECONVERGENT B0 ;  /* 0x0000000000007941 */ /* 0x000fea0003800200 */
.L_x_5:
[----:B------:R-:W-:Y:S05]  /*0340*/  @!P1 EXIT ;  /* 0x000000000000994d */ /* 0x000fea0003800000 */
[----:B------:R-:W0:Y:S08]  /*0350*/  LDC R15, c[0x0][0x390] ;  /* 0x0000e400ff0f7b82 */ /* 0x000e300000000800 */
[----:B------:R-:W1:Y:S02]  /*0360*/  LDC.64 R10, c[0x0][0x388] ;  /* 0x0000e200ff0a7b82 */ /* 0x000e640000000a00 */
.L_x_8:
[----:B-12---:R-:W-:Y:S01]  /*0370*/  IMAD.WIDE R12, R3, 0x4, R10 ;  /* 0x00000004030c7825 */ /* 0x006fe200078e020a */
[----:B------:R-:W-:-:S04]  /*0380*/  LEA R3, R0, R3, 0x2 ;  /* 0x0000000300037211 */ /* 0x000fc800078e10ff */
[----:B0-----:R2:W-:Y:S01]  /*0390*/  STG.E desc[UR4][R12.64], R15 ;  /* 0x0000000f0c007986 */ /* 0x0015e2000c101904 */
[----:B------:R-:W-:Y:S01]  /*03a0*/  IMAD.WIDE R4, R0, 0x4, R12 ;  /* 0x0000000400047825 */ /* 0x000fe200078e020c */
[----:B------:R-:W-:-:S04]  /*03b0*/  ISETP.GE.AND P0, PT, R3, UR6, PT ;  /* 0x0000000603007c0c */ /* 0x000fc8000bf06270 */
[----:B------:R2:W-:Y:S01]  /*03c0*/  STG.E desc[UR4][R4.64], R15 ;  /* 0x0000000f04007986 */ /* 0x0005e2000c101904 */
[----:B------:R-:W-:-:S05]  /*03d0*/  IMAD.WIDE R6, R0, 0x4, R4 ;  /* 0x0000000400067825 */ /* 0x000fca00078e0204 */
[----:B------:R2:W-:Y:S01]  /*03e0*/  STG.E desc[UR4][R6.64], R15 ;  /* 0x0000000f06007986 */ /* 0x0005e2000c101904 */
[----:B------:R-:W-:-:S05]  /*03f0*/  IMAD.WIDE R8, R0, 0x4, R6 ;  /* 0x0000000400087825 */ /* 0x000fca00078e0206 */
[----:B------:R2:W-:Y:S01]  /*0400*/  STG.E desc[UR4][R8.64], R15 ;  /* 0x0000000f08007986 */ /* 0x0005e2000c101904 */
[----:B------:R-:W-:Y:S05]  /*0410*/  @!P0 BRA `(.L_x_8) ;  /* 0xfffffffc00d48947 */ /* 0x000fea000383ffff */
[----:B------:R-:W-:Y:S05]  /*0420*/  EXIT ;  /* 0x000000000000794d */ /* 0x000fea0003800000 */
.L_x_9:
        /* <DEDUP_REMOVED lines=13> */
.L_x_11:


//--------------------- .nv.shared.reserved.0     --------------------------
	.section	.nv.shared.reserved.0,"aw",@nobits
	.weak		__nv_reservedSMEM_offset_0_alias
	.size		__nv_reservedSMEM_offset_0_alias, 0, 64
	.other		__nv_reservedSMEM_offset_0_alias,@"STO_CUDA_RESERVED_SHARED STV_DEFAULT"
__nv_reservedSMEM_offset_0_alias:
	.zero		0
	.zero		64


//--------------------- .nv.constant0._Z3addiPfS_S_ --------------------------
	.section	.nv.constant0._Z3addiPfS_S_,"a",@progbits
	.sectionflags	@""
	.align	4
.nv.constant0._Z3addiPfS_S_:
	.zero		928


//--------------------- .nv.constant0._Z4initiPff --------------------------
	.section	.nv.constant0._Z4initiPff,"a",@progbits
	.sectionflags	@""
	.align	4
.nv.constant0._Z4initiPff:
	.zero		916


//--------------------- SYMBOLS --------------------------

	.type		.nv.reservedSmem.offset0,@object
	.size		.nv.reservedSmem.offset0,0x4
